//
// Generated by NVIDIA NVVM Compiler
//
// Compiler Build ID: CL-36424714
// Cuda compilation tools, release 13.0, V13.0.88
// Based on NVVM 20.0.0
//

.version 9.0
.target sm_100
.address_size 64

	// .globl	_Z16oneDimConvKernelPiS_S_ii

.visible .entry _Z16oneDimConvKernelPiS_S_ii(
	.param .u64 .ptr .align 1 _Z16oneDimConvKernelPiS_S_ii_param_0,
	.param .u64 .ptr .align 1 _Z16oneDimConvKernelPiS_S_ii_param_1,
	.param .u64 .ptr .align 1 _Z16oneDimConvKernelPiS_S_ii_param_2,
	.param .u32 _Z16oneDimConvKernelPiS_S_ii_param_3,
	.param .u32 _Z16oneDimConvKernelPiS_S_ii_param_4
)
{
	.reg .pred 	%p<55>;
	.reg .b32 	%r<137>;
	.reg .b64 	%rd<47>;

	ld.param.u64 	%rd7, [_Z16oneDimConvKernelPiS_S_ii_param_0];
	ld.param.u64 	%rd8, [_Z16oneDimConvKernelPiS_S_ii_param_1];
	ld.param.u64 	%rd6, [_Z16oneDimConvKernelPiS_S_ii_param_2];
	ld.param.u32 	%r65, [_Z16oneDimConvKernelPiS_S_ii_param_3];
	ld.param.u32 	%r66, [_Z16oneDimConvKernelPiS_S_ii_param_4];
	cvta.to.global.u64 	%rd1, %rd7;
	cvta.to.global.u64 	%rd2, %rd8;
	mov.u32 	%r68, %tid.x;
	mov.u32 	%r69, %ctaid.x;
	mov.u32 	%r70, %ntid.x;
	mad.lo.s32 	%r1, %r69, %r70, %r68;
	add.s32 	%r71, %r65, -1;
	shr.u32 	%r72, %r71, 31;
	add.s32 	%r73, %r71, %r72;
	shr.s32 	%r74, %r73, 1;
	sub.s32 	%r2, %r1, %r74;
	setp.lt.s32 	%p1, %r65, 1;
	mov.b32 	%r113, 0;
	@%p1 bra 	$L__BB0_41;
	and.b32  	%r3, %r65, 7;
	setp.lt.u32 	%p2, %r65, 8;
	mov.b32 	%r129, 0;
	mov.u32 	%r113, %r129;
	@%p2 bra 	$L__BB0_20;
	and.b32  	%r129, %r65, 2147483640;
	mov.b32 	%r111, 0;
	mov.u32 	%r113, %r111;
$L__BB0_3:
	.pragma "nounroll";
	add.s32 	%r7, %r2, %r111;
	setp.lt.s32 	%p3, %r7, 0;
	setp.ge.s32 	%p4, %r7, %r66;
	mul.wide.u32 	%rd9, %r111, 4;
	add.s64 	%rd3, %rd1, %rd9;
	or.pred  	%p5, %p3, %p4;
	@%p5 bra 	$L__BB0_5;
	mul.wide.u32 	%rd10, %r7, 4;
	add.s64 	%rd11, %rd2, %rd10;
	ld.global.u32 	%r78, [%rd11];
	ld.global.u32 	%r79, [%rd3];
	mad.lo.s32 	%r113, %r79, %r78, %r113;
$L__BB0_5:
	add.s32 	%r10, %r7, 1;
	setp.lt.s32 	%p6, %r10, 0;
	setp.ge.s32 	%p7, %r10, %r66;
	or.pred  	%p8, %p6, %p7;
	@%p8 bra 	$L__BB0_7;
	mul.wide.u32 	%rd12, %r10, 4;
	add.s64 	%rd13, %rd2, %rd12;
	ld.global.u32 	%r80, [%rd13];
	ld.global.u32 	%r81, [%rd3+4];
	mad.lo.s32 	%r113, %r81, %r80, %r113;
$L__BB0_7:
	add.s32 	%r13, %r7, 2;
	setp.lt.s32 	%p9, %r13, 0;
	setp.ge.s32 	%p10, %r13, %r66;
	or.pred  	%p11, %p9, %p10;
	@%p11 bra 	$L__BB0_9;
	mul.wide.u32 	%rd14, %r13, 4;
	add.s64 	%rd15, %rd2, %rd14;
	ld.global.u32 	%r82, [%rd15];
	ld.global.u32 	%r83, [%rd3+8];
	mad.lo.s32 	%r113, %r83, %r82, %r113;
$L__BB0_9:
	add.s32 	%r16, %r7, 3;
	setp.lt.s32 	%p12, %r16, 0;
	setp.ge.s32 	%p13, %r16, %r66;
	or.pred  	%p14, %p12, %p13;
	@%p14 bra 	$L__BB0_11;
	mul.wide.u32 	%rd16, %r16, 4;
	add.s64 	%rd17, %rd2, %rd16;
	ld.global.u32 	%r84, [%rd17];
	ld.global.u32 	%r85, [%rd3+12];
	mad.lo.s32 	%r113, %r85, %r84, %r113;
$L__BB0_11:
	add.s32 	%r19, %r7, 4;
	setp.lt.s32 	%p15, %r19, 0;
	setp.ge.s32 	%p16, %r19, %r66;
	or.pred  	%p17, %p15, %p16;
	@%p17 bra 	$L__BB0_13;
	mul.wide.u32 	%rd18, %r19, 4;
	add.s64 	%rd19, %rd2, %rd18;
	ld.global.u32 	%r86, [%rd19];
	ld.global.u32 	%r87, [%rd3+16];
	mad.lo.s32 	%r113, %r87, %r86, %r113;
$L__BB0_13:
	add.s32 	%r22, %r7, 5;
	setp.lt.s32 	%p18, %r22, 0;
	setp.ge.s32 	%p19, %r22, %r66;
	or.pred  	%p20, %p18, %p19;
	@%p20 bra 	$L__BB0_15;
	mul.wide.u32 	%rd20, %r22, 4;
	add.s64 	%rd21, %rd2, %rd20;
	ld.global.u32 	%r88, [%rd21];
	ld.global.u32 	%r89, [%rd3+20];
	mad.lo.s32 	%r113, %r89, %r88, %r113;
$L__BB0_15:
	add.s32 	%r25, %r7, 6;
	setp.lt.s32 	%p21, %r25, 0;
	setp.ge.s32 	%p22, %r25, %r66;
	or.pred  	%p23, %p21, %p22;
	@%p23 bra 	$L__BB0_17;
	mul.wide.u32 	%rd22, %r25, 4;
	add.s64 	%rd23, %rd2, %rd22;
	ld.global.u32 	%r90, [%rd23];
	ld.global.u32 	%r91, [%rd3+24];
	mad.lo.s32 	%r113, %r91, %r90, %r113;
$L__BB0_17:
	add.s32 	%r28, %r7, 7;
	setp.lt.s32 	%p24, %r28, 0;
	setp.ge.s32 	%p25, %r28, %r66;
	or.pred  	%p26, %p24, %p25;
	@%p26 bra 	$L__BB0_19;
	mul.wide.u32 	%rd24, %r28, 4;
	add.s64 	%rd25, %rd2, %rd24;
	ld.global.u32 	%r92, [%rd25];
	ld.global.u32 	%r93, [%rd3+28];
	mad.lo.s32 	%r113, %r93, %r92, %r113;
$L__BB0_19:
	add.s32 	%r111, %r111, 8;
	setp.ne.s32 	%p27, %r111, %r129;
	@%p27 bra 	$L__BB0_3;
$L__BB0_20:
	setp.eq.s32 	%p28, %r3, 0;
	@%p28 bra 	$L__BB0_41;
	and.b32  	%r35, %r65, 3;
	setp.lt.u32 	%p29, %r3, 4;
	@%p29 bra 	$L__BB0_31;
	add.s32 	%r36, %r2, %r129;
	setp.lt.s32 	%p30, %r36, 0;
	setp.ge.s32 	%p31, %r36, %r66;
	mul.wide.u32 	%rd26, %r129, 4;
	add.s64 	%rd4, %rd1, %rd26;
	or.pred  	%p32, %p30, %p31;
	@%p32 bra 	$L__BB0_24;
	mul.wide.u32 	%rd27, %r36, 4;
	add.s64 	%rd28, %rd2, %rd27;
	ld.global.u32 	%r95, [%rd28];
	ld.global.u32 	%r96, [%rd4];
	mad.lo.s32 	%r113, %r96, %r95, %r113;
$L__BB0_24:
	add.s32 	%r39, %r36, 1;
	setp.lt.s32 	%p33, %r39, 0;
	setp.ge.s32 	%p34, %r39, %r66;
	or.pred  	%p35, %p33, %p34;
	@%p35 bra 	$L__BB0_26;
	mul.wide.u32 	%rd29, %r39, 4;
	add.s64 	%rd30, %rd2, %rd29;
	ld.global.u32 	%r97, [%rd30];
	ld.global.u32 	%r98, [%rd4+4];
	mad.lo.s32 	%r113, %r98, %r97, %r113;
$L__BB0_26:
	add.s32 	%r42, %r36, 2;
	setp.lt.s32 	%p36, %r42, 0;
	setp.ge.s32 	%p37, %r42, %r66;
	or.pred  	%p38, %p36, %p37;
	@%p38 bra 	$L__BB0_28;
	mul.wide.u32 	%rd31, %r42, 4;
	add.s64 	%rd32, %rd2, %rd31;
	ld.global.u32 	%r99, [%rd32];
	ld.global.u32 	%r100, [%rd4+8];
	mad.lo.s32 	%r113, %r100, %r99, %r113;
$L__BB0_28:
	add.s32 	%r45, %r36, 3;
	setp.lt.s32 	%p39, %r45, 0;
	setp.ge.s32 	%p40, %r45, %r66;
	or.pred  	%p41, %p39, %p40;
	@%p41 bra 	$L__BB0_30;
	mul.wide.u32 	%rd33, %r45, 4;
	add.s64 	%rd34, %rd2, %rd33;
	ld.global.u32 	%r101, [%rd34];
	ld.global.u32 	%r102, [%rd4+12];
	mad.lo.s32 	%r113, %r102, %r101, %r113;
$L__BB0_30:
	add.s32 	%r129, %r129, 4;
$L__BB0_31:
	setp.eq.s32 	%p42, %r35, 0;
	@%p42 bra 	$L__BB0_41;
	setp.eq.s32 	%p43, %r35, 1;
	@%p43 bra 	$L__BB0_38;
	add.s32 	%r52, %r2, %r129;
	setp.lt.s32 	%p44, %r52, 0;
	setp.ge.s32 	%p45, %r52, %r66;
	mul.wide.u32 	%rd35, %r129, 4;
	add.s64 	%rd5, %rd1, %rd35;
	or.pred  	%p46, %p44, %p45;
	@%p46 bra 	$L__BB0_35;
	mul.wide.u32 	%rd36, %r52, 4;
	add.s64 	%rd37, %rd2, %rd36;
	ld.global.u32 	%r104, [%rd37];
	ld.global.u32 	%r105, [%rd5];
	mad.lo.s32 	%r113, %r105, %r104, %r113;
$L__BB0_35:
	add.s32 	%r55, %r52, 1;
	setp.lt.s32 	%p47, %r55, 0;
	setp.ge.s32 	%p48, %r55, %r66;
	or.pred  	%p49, %p47, %p48;
	@%p49 bra 	$L__BB0_37;
	mul.wide.u32 	%rd38, %r55, 4;
	add.s64 	%rd39, %rd2, %rd38;
	ld.global.u32 	%r106, [%rd39];
	ld.global.u32 	%r107, [%rd5+4];
	mad.lo.s32 	%r113, %r107, %r106, %r113;
$L__BB0_37:
	add.s32 	%r129, %r129, 2;
$L__BB0_38:
	and.b32  	%r108, %r65, 1;
	setp.eq.b32 	%p50, %r108, 1;
	not.pred 	%p51, %p50;
	@%p51 bra 	$L__BB0_41;
	add.s32 	%r62, %r2, %r129;
	setp.lt.s32 	%p52, %r62, 0;
	setp.ge.s32 	%p53, %r62, %r66;
	or.pred  	%p54, %p52, %p53;
	@%p54 bra 	$L__BB0_41;
	mul.wide.u32 	%rd40, %r62, 4;
	add.s64 	%rd41, %rd2, %rd40;
	ld.global.u32 	%r109, [%rd41];
	mul.wide.u32 	%rd42, %r129, 4;
	add.s64 	%rd43, %rd1, %rd42;
	ld.global.u32 	%r110, [%rd43];
	mad.lo.s32 	%r113, %r110, %r109, %r113;
$L__BB0_41:
	cvta.to.global.u64 	%rd44, %rd6;
	mul.wide.s32 	%rd45, %r1, 4;
	add.s64 	%rd46, %rd44, %rd45;
	st.global.u32 	[%rd46], %r113;
	ret;

}


// ===== COMPILED SASS (sm_100) =====

	.target	sm_100

	.elftype	@"ET_EXEC"


//--------------------- .note.nv.tkinfo           --------------------------
	.section	.note.nv.tkinfo,"",@"SHT_NOTE"
	.sectionflags	@"SHF_NOTE_NV_TKINFO"
	.tkinfo
        /*0018*/ 	.word	0x00000002
        /*0030*/ 	.string	""
        /*0030*/ 	.string	"ptxas"
        /*0030*/ 	.string	"Cuda compilation tools, release 13.0, V13.0.88"
        /*0030*/ 	.string	"Build cuda_13.0.r13.0/compiler.36424714_0"
        /*0030*/ 	.string	"-arch sm_100 -m 64 "



//--------------------- .note.nv.cuinfo           --------------------------
	.section	.note.nv.cuinfo,"",@"SHT_NOTE"
	.sectionflags	@"SHF_NOTE_NV_CUINFO"
        /*0018*/ 	.short	0x0002
        /*001a*/ 	.short	0x0064
        /*001c*/ 	.short	0x0082
	.zero		2


//--------------------- .nv.info                  --------------------------
	.section	.nv.info,"",@"SHT_CUDA_INFO"
	.align	4


	//----- nvinfo : EIATTR_REGCOUNT
	.align		4
        /*0000*/ 	.byte	0x04, 0x2f
        /*0002*/ 	.short	(.L_1 - .L_0)
	.align		4
.L_0:
        /*0004*/ 	.word	index@(_Z16oneDimConvKernelPiS_S_ii)
        /*0008*/ 	.word	0x00000020


	//----- nvinfo : EIATTR_FRAME_SIZE
	.align		4
.L_1:
        /*000c*/ 	.byte	0x04, 0x11
        /*000e*/ 	.short	(.L_3 - .L_2)
	.align		4
.L_2:
        /*0010*/ 	.word	index@(_Z16oneDimConvKernelPiS_S_ii)
        /*0014*/ 	.word	0x00000000


	//----- nvinfo : EIATTR_MIN_STACK_SIZE
	.align		4
.L_3:
        /*0018*/ 	.byte	0x04, 0x12
        /*001a*/ 	.short	(.L_5 - .L_4)
	.align		4
.L_4:
        /*001c*/ 	.word	index@(_Z16oneDimConvKernelPiS_S_ii)
        /*0020*/ 	.word	0x00000000
.L_5:


//--------------------- .nv.compat                --------------------------
	.section	.nv.compat,"",@"SHT_CUDA_COMPAT_INFO"
	.align	4
        /*0000*/ 	.byte	0x02, 0x09, 0x00, 0x00, 0x02, 0x02, 0x01, 0x00, 0x02, 0x05, 0x05, 0x00, 0x03, 0x07, 0x01, 0x01
        /*0010*/ 	.byte	0x02, 0x03, 0x00, 0x00, 0x02, 0x06, 0x01, 0x00, 0x04, 0x0b, 0x08, 0x00, 0x09, 0x00, 0x00, 0x00
        /*0020*/ 	.byte	0x00, 0x00, 0x00, 0x00


//--------------------- .nv.info._Z16oneDimConvKernelPiS_S_ii --------------------------
	.section	.nv.info._Z16oneDimConvKernelPiS_S_ii,"",@"SHT_CUDA_INFO"
	.sectionflags	@""
	.align	4


	//----- nvinfo : EIATTR_CUDA_API_VERSION
	.align		4
        /*0000*/ 	.byte	0x04, 0x37
        /*0002*/ 	.short	(.L_7 - .L_6)
.L_6:
        /*0004*/ 	.word	0x00000082


	//----- nvinfo : EIATTR_KPARAM_INFO
	.align		4
.L_7:
        /*0008*/ 	.byte	0x04, 0x17
        /*000a*/ 	.short	(.L_9 - .L_8)
.L_8:
        /*000c*/ 	.word	0x00000000
        /*0010*/ 	.short	0x0004
        /*0012*/ 	.short	0x001c
        /*0014*/ 	.byte	0x00, 0xf0, 0x11, 0x00


	//----- nvinfo : EIATTR_KPARAM_INFO
	.align		4
.L_9:
        /*0018*/ 	.byte	0x04, 0x17
        /*001a*/ 	.short	(.L_11 - .L_10)
.L_10:
        /*001c*/ 	.word	0x00000000
        /*0020*/ 	.short	0x0003
        /*0022*/ 	.short	0x0018
        /*0024*/ 	.byte	0x00, 0xf0, 0x11, 0x00


	//----- nvinfo : EIATTR_KPARAM_INFO
	.align		4
.L_11:
        /*0028*/ 	.byte	0x04, 0x17
        /*002a*/ 	.short	(.L_13 - .L_12)
.L_12:
        /*002c*/ 	.word	0x00000000
        /*0030*/ 	.short	0x0002
        /*0032*/ 	.short	0x0010
        /*0034*/ 	.byte	0x00, 0xf5, 0x21, 0x00


	//----- nvinfo : EIATTR_KPARAM_INFO
	.align		4
.L_13:
        /*0038*/ 	.byte	0x04, 0x17
        /*003a*/ 	.short	(.L_15 - .L_14)
.L_14:
        /*003c*/ 	.word	0x00000000
        /*0040*/ 	.short	0x0001
        /*0042*/ 	.short	0x0008
        /*0044*/ 	.byte	0x00, 0xf5, 0x21, 0x00


	//----- nvinfo : EIATTR_KPARAM_INFO
	.align		4
.L_15:
        /*0048*/ 	.byte	0x04, 0x17
        /*004a*/ 	.short	(.L_17 - .L_16)
.L_16:
        /*004c*/ 	.word	0x00000000
        /*0050*/ 	.short	0x0000
        /*0052*/ 	.short	0x0000
        /*0054*/ 	.byte	0x00, 0xf5, 0x21, 0x00


	//----- nvinfo : EIATTR_SPARSE_MMA_MASK
	.align		4
.L_17:
        /*0058*/ 	.byte	0x03, 0x50
        /*005a*/ 	.short	0x0000


	//----- nvinfo : EIATTR_MAXREG_COUNT
	.align		4
        /*005c*/ 	.byte	0x03, 0x1b
        /*005e*/ 	.short	0x00ff


	//----- nvinfo : EIATTR_MERCURY_ISA_VERSION
	.align		4
        /*0060*/ 	.byte	0x03, 0x5f
        /*0062*/ 	.short	0x0101


	//----- nvinfo : EIATTR_VRC_CTA_INIT_COUNT
	.align		4
        /*0064*/ 	.byte	0x02, 0x4a
	.zero		1
	.zero		1


	//----- nvinfo : EIATTR_EXIT_INSTR_OFFSETS
	.align		4
        /*0068*/ 	.byte	0x04, 0x1c
        /*006a*/ 	.short	(.L_19 - .L_18)


	//   ....[0]....
.L_18:
        /*006c*/ 	.word	0x00000b30


	//----- nvinfo : EIATTR_CRS_STACK_SIZE
	.align		4
.L_19:
        /*0070*/ 	.byte	0x04, 0x1e
        /*0072*/ 	.short	(.L_21 - .L_20)
.L_20:
        /*0074*/ 	.word	0x00000000


	//----- nvinfo : EIATTR_CBANK_PARAM_SIZE
	.align		4
.L_21:
        /*0078*/ 	.byte	0x03, 0x19
        /*007a*/ 	.short	0x0020


	//----- nvinfo : EIATTR_PARAM_CBANK
	.align		4
        /*007c*/ 	.byte	0x04, 0x0a
        /*007e*/ 	.short	(.L_23 - .L_22)
	.align		4
.L_22:
        /*0080*/ 	.word	index@(.nv.constant0._Z16oneDimConvKernelPiS_S_ii)
        /*0084*/ 	.short	0x0380
        /*0086*/ 	.short	0x0020


	//----- nvinfo : EIATTR_SW_WAR
	.align		4
.L_23:
        /*0088*/ 	.byte	0x04, 0x36
        /*008a*/ 	.short	(.L_25 - .L_24)
.L_24:
        /*008c*/ 	.word	0x00000008
.L_25:


//--------------------- .nv.callgraph             --------------------------
	.section	.nv.callgraph,"",@"SHT_CUDA_CALLGRAPH"
	.align	4
	.sectionentsize	8
	.align		4
        /*0000*/ 	.word	0x00000000
	.align		4
        /*0004*/ 	.word	0xffffffff
	.align		4
        /*0008*/ 	.word	0x00000000
	.align		4
        /*000c*/ 	.word	0xfffffffe
	.align		4
        /*0010*/ 	.word	0x00000000
	.align		4
        /*0014*/ 	.word	0xfffffffd
	.align		4
        /*0018*/ 	.word	0x00000000
	.align		4
        /*001c*/ 	.word	0xfffffffc


//--------------------- .text._Z16oneDimConvKernelPiS_S_ii --------------------------
	.section	.text._Z16oneDimConvKernelPiS_S_ii,"ax",@progbits
	.align	128
        .global         _Z16oneDimConvKernelPiS_S_ii
        .type           _Z16oneDimConvKernelPiS_S_ii,@function
        .size           _Z16oneDimConvKernelPiS_S_ii,(.L_x_7 - _Z16oneDimConvKernelPiS_S_ii)
        .other          _Z16oneDimConvKernelPiS_S_ii,@"STO_CUDA_ENTRY STV_DEFAULT"
_Z16oneDimConvKernelPiS_S_ii:
.text._Z16oneDimConvKernelPiS_S_ii:
[----:B------:R-:W-:Y:S01]  /*0000*/  LDC R1, c[0x0][0x37c] ;  /* 0x0000df00ff017b82 */ /* 0x000fe20000000800 */
[----:B------:R-:W0:Y:S01]  /*0010*/  S2R R2, SR_TID.X ;  /* 0x0000000000027919 */ /* 0x000e220000002100 */
[----:B------:R-:W1:Y:S06]  /*0020*/  LDCU UR5, c[0x0][0x398] ;  /* 0x00007300ff0577ac */ /* 0x000e6c0008000800 */
[----:B------:R-:W0:Y:S01]  /*0030*/  S2UR UR6, SR_CTAID.X ;  /* 0x00000000000679c3 */ /* 0x000e220000002500 */
[----:B------:R-:W-:Y:S01]  /*0040*/  HFMA2 R0, -RZ, RZ, 0, 0 ;  /* 0x00000000ff007431 */ /* 0x000fe200000001ff */
[----:B------:R-:W2:Y:S06]  /*0050*/  LDCU.64 UR8, c[0x0][0x358] ;  /* 0x00006b00ff0877ac */ /* 0x000eac0008000a00 */
[----:B------:R-:W0:Y:S01]  /*0060*/  LDC R3, c[0x0][0x360] ;  /* 0x0000d800ff037b82 */ /* 0x000e220000000800 */
[----:B-1----:R-:W-:-:S02]  /*0070*/  UISETP.GE.AND UP0, UPT, UR5, 0x1, UPT ;  /* 0x000000010500788c */ /* 0x002fc4000bf06270 */
[----:B------:R-:W-:-:S04]  /*0080*/  UIADD3 UR4, UPT, UPT, UR5, -0x1, URZ ;  /* 0xffffffff05047890 */ /* 0x000fc8000fffe0ff */
[----:B------:R-:W-:Y:S01]  /*0090*/  ULEA.HI UR4, UR4, UR4, URZ, 0x1 ;  /* 0x0000000404047291 */ /* 0x000fe2000f8f08ff */
[----:B0-----:R-:W-:Y:S02]  /*00a0*/  IMAD R2, R3, UR6, R2 ;  /* 0x0000000603027c24 */ /* 0x001fe4000f8e0202 */
[----:B--2---:R-:W-:Y:S09]  /*00b0*/  BRA.U !UP0, `(.L_x_0) ;  /* 0x0000000908907547 */ /* 0x004ff2000b800000 */
[----:B------:R-:W-:Y:S01]  /*00c0*/  UISETP.GE.U32.AND UP0, UPT, UR5, 0x8, UPT ;  /* 0x000000080500788c */ /* 0x000fe2000bf06070 */
[----:B------:R-:W-:Y:S01]  /*00d0*/  IMAD.MOV.U32 R3, RZ, RZ, RZ ;  /* 0x000000ffff037224 */ /* 0x000fe200078e00ff */
[----:B------:R-:W-:Y:S01]  /*00e0*/  USHF.R.S32.HI UR4, URZ, 0x1, UR4 ;  /* 0x00000001ff047899 */ /* 0x000fe20008011404 */
[----:B------:R-:W-:Y:S01]  /*00f0*/  MOV R0, RZ ;  /* 0x000000ff00007202 */ /* 0x000fe20000000f00 */
[----:B------:R-:W-:-:S04]  /*0100*/  ULOP3.LUT UR6, UR5, 0x7, URZ, 0xc0, !UPT ;  /* 0x0000000705067892 */ /* 0x000fc8000f8ec0ff */
[----:B------:R-:W-:Y:S01]  /*0110*/  VIADD R4, R2, -UR4 ;  /* 0x8000000402047c36 */ /* 0x000fe20008000000 */
[----:B------:R-:W-:Y:S01]  /*0120*/  UISETP.NE.AND UP1, UPT, UR6, URZ, UPT ;  /* 0x000000ff0600728c */ /* 0x000fe2000bf25270 */
[----:B------:R-:W-:Y:S10]  /*0130*/  BRA.U !UP0, `(.L_x_1) ;  /* 0x0000000508287547 */ /* 0x000ff4000b800000 */
[----:B------:R-:W-:Y:S01]  /*0140*/  ULOP3.LUT UR4, UR5, 0x7ffffff8, URZ, 0xc0, !UPT ;  /* 0x7ffffff805047892 */ /* 0x000fe2000f8ec0ff */
[----:B------:R-:W-:Y:S01]  /*0150*/  MOV R7, RZ ;  /* 0x000000ff00077202 */ /* 0x000fe20000000f00 */
[----:B------:R-:W-:Y:S01]  /*0160*/  IMAD.MOV.U32 R0, RZ, RZ, RZ ;  /* 0x000000ffff007224 */ /* 0x000fe200078e00ff */
[----:B------:R-:W0:Y:S03]  /*0170*/  LDCU UR7, c[0x0][0x39c] ;  /* 0x00007380ff0777ac */ /* 0x000e260008000800 */
[----:B------:R-:W-:-:S07]  /*0180*/  MOV R3, UR4 ;  /* 0x0000000400037c02 */ /* 0x000fce0008000f00 */
.L_x_2:
[----:B------:R-:W-:Y:S01]  /*0190*/  IMAD.IADD R29, R4, 0x1, R7 ;  /* 0x00000001041d7824 */ /* 0x000fe200078e0207 */
[----:B------:R-:W1:Y:S04]  /*01a0*/  LDC.64 R14, c[0x0][0x380] ;  /* 0x0000e000ff0e7b82 */ /* 0x000e680000000a00 */
[----:B0-----:R-:W-:-:S04]  /*01b0*/  ISETP.GE.AND P4, PT, R29, UR7, PT ;  /* 0x000000071d007c0c */ /* 0x001fc8000bf86270 */
[----:B------:R-:W-:-:S13]  /*01c0*/  ISETP.LT.OR P4, PT, R29, RZ, P4 ;  /* 0x000000ff1d00720c */ /* 0x000fda0002781670 */
[----:B------:R-:W0:Y:S01]  /*01d0*/  @!P4 LDC.64 R8, c[0x0][0x388] ;  /* 0x0000e200ff08cb82 */ /* 0x000e220000000a00 */
[----:B-1----:R-:W-:-:S05]  /*01e0*/  IMAD.WIDE.U32 R14, R7, 0x4, R14 ;  /* 0x00000004070e7825 */ /* 0x002fca00078e000e */
[----:B------:R-:W2:Y:S01]  /*01f0*/  @!P4 LDG.E R10, desc[UR8][R14.64] ;  /* 0x000000080e0ac981 */ /* 0x000ea2000c1e1900 */
[----:B0-----:R-:W-:-:S06]  /*0200*/  @!P4 IMAD.WIDE.U32 R8, R29, 0x4, R8 ;  /* 0x000000041d08c825 */ /* 0x001fcc00078e0008 */
[----:B------:R-:W2:Y:S01]  /*0210*/  @!P4 LDG.E R9, desc[UR8][R8.64] ;  /* 0x000000080809c981 */ /* 0x000ea2000c1e1900 */
[----:B------:R-:W-:-:S04]  /*0220*/  IADD3 R19, PT, PT, R29, 0x1, RZ ;  /* 0x000000011d137810 */ /* 0x000fc80007ffe0ff */
[----:B------:R-:W-:Y:S01]  /*0230*/  ISETP.GE.AND P0, PT, R19, UR7, PT ;  /* 0x0000000713007c0c */ /* 0x000fe2000bf06270 */
[----:B------:R-:W-:-:S03]  /*0240*/  VIADD R24, R29, 0x2 ;  /* 0x000000021d187836 */ /* 0x000fc60000000000 */
[----:B------:R-:W-:Y:S02]  /*0250*/  ISETP.LT.OR P0, PT, R19, RZ, P0 ;  /* 0x000000ff1300720c */ /* 0x000fe40000701670 */
[C---:B------:R-:W-:Y:S02]  /*0260*/  IADD3 R25, PT, PT, R29.reuse, 0x3, RZ ;  /* 0x000000031d197810 */ /* 0x040fe40007ffe0ff */
[C---:B------:R-:W-:Y:S01]  /*0270*/  ISETP.GE.AND P3, PT, R24.reuse, UR7, PT ;  /* 0x0000000718007c0c */ /* 0x040fe2000bf66270 */
[----:B------:R-:W-:Y:S01]  /*0280*/  VIADD R5, R29, 0x4 ;  /* 0x000000041d057836 */ /* 0x000fe20000000000 */
[C---:B------:R-:W-:Y:S02]  /*0290*/  ISETP.GE.AND P2, PT, R25.reuse, UR7, PT ;  /* 0x0000000719007c0c */ /* 0x040fe4000bf46270 */
[----:B------:R-:W-:Y:S02]  /*02a0*/  ISETP.LT.OR P3, PT, R24, RZ, P3 ;  /* 0x000000ff1800720c */ /* 0x000fe40001f61670 */
[----:B------:R-:W-:-:S02]  /*02b0*/  ISETP.LT.OR P2, PT, R25, RZ, P2 ;  /* 0x000000ff1900720c */ /* 0x000fc40001741670 */
[----:B------:R-:W-:Y:S01]  /*02c0*/  IADD3 R6, PT, PT, R29, 0x5, RZ ;  /* 0x000000051d067810 */ /* 0x000fe20007ffe0ff */
[----:B------:R-:W0:Y:S01]  /*02d0*/  @!P0 LDC.64 R22, c[0x0][0x388] ;  /* 0x0000e200ff168b82 */ /* 0x000e220000000a00 */
[----:B------:R-:W-:Y:S01]  /*02e0*/  ISETP.GE.AND P1, PT, R5, UR7, PT ;  /* 0x0000000705007c0c */ /* 0x000fe2000bf26270 */
[----:B------:R-:W-:Y:S01]  /*02f0*/  VIADD R27, R29, 0x6 ;  /* 0x000000061d1b7836 */ /* 0x000fe20000000000 */
[C---:B------:R-:W-:Y:S02]  /*0300*/  ISETP.GE.AND P5, PT, R6.reuse, UR7, PT ;  /* 0x0000000706007c0c */ /* 0x040fe4000bfa6270 */
[----:B------:R-:W-:Y:S02]  /*0310*/  ISETP.LT.OR P1, PT, R5, RZ, P1 ;  /* 0x000000ff0500720c */ /* 0x000fe40000f21670 */
[----:B------:R-:W-:Y:S01]  /*0320*/  IADD3 R29, PT, PT, R29, 0x7, RZ ;  /* 0x000000071d1d7810 */ /* 0x000fe20007ffe0ff */
[----:B------:R-:W1:Y:S01]  /*0330*/  @!P3 LDC.64 R12, c[0x0][0x388] ;  /* 0x0000e200ff0cbb82 */ /* 0x000e620000000a00 */
[----:B------:R-:W-:-:S02]  /*0340*/  ISETP.LT.OR P5, PT, R6, RZ, P5 ;  /* 0x000000ff0600720c */ /* 0x000fc40002fa1670 */
[----:B------:R-:W-:-:S04]  /*0350*/  ISETP.GE.AND P6, PT, R29, UR7, PT ;  /* 0x000000071d007c0c */ /* 0x000fc8000bfc6270 */
[----:B------:R-:W-:-:S07]  /*0360*/  ISETP.LT.OR P6, PT, R29, RZ, P6 ;  /* 0x000000ff1d00720c */ /* 0x000fce00037c1670 */
[----:B------:R-:W3:Y:S01]  /*0370*/  @!P5 LDC.64 R16, c[0x0][0x388] ;  /* 0x0000e200ff10db82 */ /* 0x000ee20000000a00 */
[----:B0-----:R-:W-:-:S07]  /*0380*/  @!P0 IMAD.WIDE.U32 R22, R19, 0x4, R22 ;  /* 0x0000000413168825 */ /* 0x001fce00078e0016 */
[----:B------:R-:W0:Y:S01]  /*0390*/  @!P6 LDC.64 R20, c[0x0][0x388] ;  /* 0x0000e200ff14eb82 */ /* 0x000e220000000a00 */
[----:B------:R-:W4:Y:S01]  /*03a0*/  @!P0 LDG.E R23, desc[UR8][R22.64] ;  /* 0x0000000816178981 */ /* 0x000f22000c1e1900 */
[----:B-1----:R-:W-:-:S03]  /*03b0*/  @!P3 IMAD.WIDE.U32 R12, R24, 0x4, R12 ;  /* 0x00000004180cb825 */ /* 0x002fc600078e000c */
[----:B------:R-:W4:Y:S04]  /*03c0*/  @!P0 LDG.E R24, desc[UR8][R14.64+0x4] ;  /* 0x000004080e188981 */ /* 0x000f28000c1e1900 */
[----:B------:R-:W5:Y:S04]  /*03d0*/  @!P3 LDG.E R13, desc[UR8][R12.64] ;  /* 0x000000080c0db981 */ /* 0x000f68000c1e1900 */
[----:B------:R-:W5:Y:S01]  /*03e0*/  @!P5 LDG.E R22, desc[UR8][R14.64+0x14] ;  /* 0x000014080e16d981 */ /* 0x000f62000c1e1900 */
[----:B---3--:R-:W-:-:S03]  /*03f0*/  @!P5 IMAD.WIDE.U32 R16, R6, 0x4, R16 ;  /* 0x000000040610d825 */ /* 0x008fc600078e0010 */
[----:B------:R-:W3:Y:S04]  /*0400*/  @!P1 LDG.E R6, desc[UR8][R14.64+0x10] ;  /* 0x000010080e069981 */ /* 0x000ee8000c1e1900 */
[----:B------:R-:W3:Y:S01]  /*0410*/  @!P5 LDG.E R17, desc[UR8][R16.64] ;  /* 0x000000081011d981 */ /* 0x000ee2000c1e1900 */
[----:B0-----:R-:W-:-:S06]  /*0420*/  @!P6 IMAD.WIDE.U32 R20, R29, 0x4, R20 ;  /* 0x000000041d14e825 */ /* 0x001fcc00078e0014 */
[----:B------:R-:W3:Y:S01]  /*0430*/  @!P6 LDG.E R21, desc[UR8][R20.64] ;  /* 0x000000081415e981 */ /* 0x000ee2000c1e1900 */
[----:B--2---:R-:W-:Y:S01]  /*0440*/  @!P4 IMAD R0, R9, R10, R0 ;  /* 0x0000000a0900c224 */ /* 0x004fe200078e0200 */
[C---:B------:R-:W-:Y:S01]  /*0450*/  ISETP.GE.AND P4, PT, R27.reuse, UR7, PT ;  /* 0x000000071b007c0c */ /* 0x040fe2000bf86270 */
[----:B------:R-:W0:Y:S03]  /*0460*/  @!P2 LDC.64 R10, c[0x0][0x388] ;  /* 0x0000e200ff0aab82 */ /* 0x000e260000000a00 */
[----:B------:R-:W-:-:S05]  /*0470*/  ISETP.LT.OR P4, PT, R27, RZ, P4 ;  /* 0x000000ff1b00720c */ /* 0x000fca0002781670 */
[----:B------:R-:W1:Y:S08]  /*0480*/  @!P1 LDC.64 R8, c[0x0][0x388] ;  /* 0x0000e200ff089b82 */ /* 0x000e700000000a00 */
[----:B------:R-:W2:Y:S01]  /*0490*/  @!P4 LDC.64 R18, c[0x0][0x388] ;  /* 0x0000e200ff12cb82 */ /* 0x000ea20000000a00 */
[----:B------:R-:W3:Y:S01]  /*04a0*/  @!P4 LDG.E R12, desc[UR8][R14.64+0x18] ;  /* 0x000018080e0cc981 */ /* 0x000ee2000c1e1900 */
[----:B0-----:R-:W-:-:S03]  /*04b0*/  @!P2 IMAD.WIDE.U32 R10, R25, 0x4, R10 ;  /* 0x00000004190aa825 */ /* 0x001fc600078e000a */
[----:B------:R-:W5:Y:S04]  /*04c0*/  @!P3 LDG.E R25, desc[UR8][R14.64+0x8] ;  /* 0x000008080e19b981 */ /* 0x000f68000c1e1900 */
[----:B------:R-:W3:Y:S01]  /*04d0*/  @!P2 LDG.E R11, desc[UR8][R10.64] ;  /* 0x000000080a0ba981 */ /* 0x000ee2000c1e1900 */
[----:B-1----:R-:W-:-:S03]  /*04e0*/  @!P1 IMAD.WIDE.U32 R8, R5, 0x4, R8 ;  /* 0x0000000405089825 */ /* 0x002fc600078e0008 */
[----:B------:R-:W3:Y:S04]  /*04f0*/  @!P2 LDG.E R5, desc[UR8][R14.64+0xc] ;  /* 0x00000c080e05a981 */ /* 0x000ee8000c1e1900 */
[----:B------:R-:W3:Y:S01]  /*0500*/  @!P1 LDG.E R9, desc[UR8][R8.64] ;  /* 0x0000000808099981 */ /* 0x000ee2000c1e1900 */
[----:B--2---:R-:W-:-:S03]  /*0510*/  @!P4 IMAD.WIDE.U32 R18, R27, 0x4, R18 ;  /* 0x000000041b12c825 */ /* 0x004fc600078e0012 */
[----:B------:R-:W2:Y:S04]  /*0520*/  @!P6 LDG.E R10, desc[UR8][R14.64+0x1c] ;  /* 0x00001c080e0ae981 */ /* 0x000ea8000c1e1900 */
[----:B------:R-:W2:Y:S01]  /*0530*/  @!P4 LDG.E R19, desc[UR8][R18.64] ;  /* 0x000000081213c981 */ /* 0x000ea2000c1e1900 */
[----:B------:R-:W-:Y:S01]  /*0540*/  IADD3 R7, PT, PT, R7, 0x8, RZ ;  /* 0x0000000807077810 */ /* 0x000fe20007ffe0ff */
[----:B----4-:R-:W-:-:S03]  /*0550*/  @!P0 IMAD R0, R23, R24, R0 ;  /* 0x0000001817008224 */ /* 0x010fc600078e0200 */
[----:B------:R-:W-:Y:S01]  /*0560*/  ISETP.NE.AND P0, PT, R7, R3, PT ;  /* 0x000000030700720c */ /* 0x000fe20003f05270 */
[----:B-----5:R-:W-:-:S04]  /*0570*/  @!P3 IMAD R0, R13, R25, R0 ;  /* 0x000000190d00b224 */ /* 0x020fc800078e0200 */
[----:B---3--:R-:W-:-:S04]  /*0580*/  @!P2 IMAD R0, R11, R5, R0 ;  /* 0x000000050b00a224 */ /* 0x008fc800078e0200 */
[----:B------:R-:W-:-:S04]  /*0590*/  @!P1 IMAD R0, R9, R6, R0 ;  /* 0x0000000609009224 */ /* 0x000fc800078e0200 */
[----:B------:R-:W-:-:S04]  /*05a0*/  @!P5 IMAD R0, R17, R22, R0 ;  /* 0x000000161100d224 */ /* 0x000fc800078e0200 */
[----:B--2---:R-:W-:-:S04]  /*05b0*/  @!P4 IMAD R0, R19, R12, R0 ;  /* 0x0000000c1300c224 */ /* 0x004fc800078e0200 */
[----:B------:R-:W-:Y:S01]  /*05c0*/  @!P6 IMAD R0, R21, R10, R0 ;  /* 0x0000000a1500e224 */ /* 0x000fe200078e0200 */
[----:B------:R-:W-:Y:S06]  /*05d0*/  @P0 BRA `(.L_x_2) ;  /* 0xfffffff800ec0947 */ /* 0x000fec000383ffff */
.L_x_1:
[----:B------:R-:W-:Y:S05]  /*05e0*/  BRA.U !UP1, `(.L_x_0) ;  /* 0x0000000509447547 */ /* 0x000fea000b800000 */
[----:B------:R-:W0:Y:S01]  /*05f0*/  LDCU UR4, c[0x0][0x398] ;  /* 0x00007300ff0477ac */ /* 0x000e220008000800 */
[----:B------:R-:W-:Y:S02]  /*0600*/  UISETP.GE.U32.AND UP0, UPT, UR6, 0x4, UPT ;  /* 0x000000040600788c */ /* 0x000fe4000bf06070 */
[----:B0-----:R-:W-:-:S04]  /*0610*/  ULOP3.LUT UR5, UR4, 0x3, URZ, 0xc0, !UPT ;  /* 0x0000000304057892 */ /* 0x001fc8000f8ec0ff */
[----:B------:R-:W-:-:S03]  /*0620*/  UISETP.NE.AND UP1, UPT, UR5, URZ, UPT ;  /* 0x000000ff0500728c */ /* 0x000fc6000bf25270 */
[----:B------:R-:W-:Y:S08]  /*0630*/  BRA.U !UP0, `(.L_x_3) ;  /* 0x0000000108907547 */ /* 0x000ff0000b800000 */
[----:B------:R-:W0:Y:S01]  /*0640*/  LDCU UR6, c[0x0][0x39c] ;  /* 0x00007380ff0677ac */ /* 0x000e220008000800 */
[----:B------:R-:W-:Y:S01]  /*0650*/  IMAD.IADD R17, R4, 0x1, R3 ;  /* 0x0000000104117824 */ /* 0x000fe200078e0203 */
[----:B------:R-:W1:Y:S03]  /*0660*/  LDC.64 R8, c[0x0][0x380] ;  /* 0x0000e000ff087b82 */ /* 0x000e660000000a00 */
[C---:B------:R-:W-:Y:S01]  /*0670*/  VIADD R5, R17.reuse, 0x3 ;  /* 0x0000000311057836 */ /* 0x040fe20000000000 */
[C---:B------:R-:W-:Y:S02]  /*0680*/  IADD3 R19, PT, PT, R17.reuse, 0x1, RZ ;  /* 0x0000000111137810 */ /* 0x040fe40007ffe0ff */
[C---:B------:R-:W-:Y:S02]  /*0690*/  IADD3 R21, PT, PT, R17.reuse, 0x2, RZ ;  /* 0x0000000211157810 */ /* 0x040fe40007ffe0ff */
[----:B0-----:R-:W-:-:S02]  /*06a0*/  ISETP.GE.AND P0, PT, R17, UR6, PT ;  /* 0x0000000611007c0c */ /* 0x001fc4000bf06270 */
[----:B------:R-:W-:Y:S02]  /*06b0*/  ISETP.GE.AND P1, PT, R19, UR6, PT ;  /* 0x0000000613007c0c */ /* 0x000fe4000bf26270 */
[----:B------:R-:W-:Y:S02]  /*06c0*/  ISETP.LT.OR P0, PT, R17, RZ, P0 ;  /* 0x000000ff1100720c */ /* 0x000fe40000701670 */
[----:B------:R-:W-:Y:S02]  /*06d0*/  ISETP.GE.AND P2, PT, R21, UR6, PT ;  /* 0x0000000615007c0c */ /* 0x000fe4000bf46270 */
[----:B------:R-:W-:Y:S01]  /*06e0*/  ISETP.LT.OR P1, PT, R19, RZ, P1 ;  /* 0x000000ff1300720c */ /* 0x000fe20000f21670 */
[----:B-1----:R-:W-:Y:S01]  /*06f0*/  IMAD.WIDE.U32 R8, R3, 0x4, R8 ;  /* 0x0000000403087825 */ /* 0x002fe200078e0008 */
[----:B------:R-:W-:Y:S02]  /*0700*/  ISETP.LT.OR P2, PT, R21, RZ, P2 ;  /* 0x000000ff1500720c */ /* 0x000fe40001741670 */
[----:B------:R-:W-:-:S04]  /*0710*/  ISETP.GE.AND P3, PT, R5, UR6, PT ;  /* 0x0000000605007c0c */ /* 0x000fc8000bf66270 */
[----:B------:R-:W-:Y:S01]  /*0720*/  ISETP.LT.OR P3, PT, R5, RZ, P3 ;  /* 0x000000ff0500720c */ /* 0x000fe20001f61670 */
[----:B------:R-:W0:Y:S01]  /*0730*/  @!P0 LDC.64 R14, c[0x0][0x388] ;  /* 0x0000e200ff0e8b82 */ /* 0x000e220000000a00 */
[----:B------:R-:W2:Y:S07]  /*0740*/  @!P0 LDG.E R16, desc[UR8][R8.64] ;  /* 0x0000000808108981 */ /* 0x000eae000c1e1900 */
[----:B------:R-:W1:Y:S04]  /*0750*/  @!P1 LDC.64 R12, c[0x0][0x388] ;  /* 0x0000e200ff0c9b82 */ /* 0x000e680000000a00 */
[----:B------:R-:W3:Y:S04]  /*0760*/  @!P3 LDG.E R18, desc[UR8][R8.64+0xc] ;  /* 0x00000c080812b981 */ /* 0x000ee8000c1e1900 */
[----:B------:R-:W4:Y:S08]  /*0770*/  @!P2 LDC.64 R10, c[0x0][0x388] ;  /* 0x0000e200ff0aab82 */ /* 0x000f300000000a00 */
[----:B------:R-:W5:Y:S01]  /*0780*/  @!P3 LDC.64 R6, c[0x0][0x388] ;  /* 0x0000e200ff06bb82 */ /* 0x000f620000000a00 */
[----:B0-----:R-:W-:-:S02]  /*0790*/  @!P0 IMAD.WIDE.U32 R14, R17, 0x4, R14 ;  /* 0x00000004110e8825 */ /* 0x001fc400078e000e */
[----:B------:R-:W3:Y:S04]  /*07a0*/  @!P1 LDG.E R17, desc[UR8][R8.64+0x4] ;  /* 0x0000040808119981 */ /* 0x000ee8000c1e1900 */
[----:B------:R-:W2:Y:S01]  /*07b0*/  @!P0 LDG.E R15, desc[UR8][R14.64] ;  /* 0x000000080e0f8981 */ /* 0x000ea2000c1e1900 */
[----:B-1----:R-:W-:-:S06]  /*07c0*/  @!P1 IMAD.WIDE.U32 R12, R19, 0x4, R12 ;  /* 0x00000004130c9825 */ /* 0x002fcc00078e000c */
[----:B------:R-:W3:Y:S01]  /*07d0*/  @!P1 LDG.E R13, desc[UR8][R12.64] ;  /* 0x000000080c0d9981 */ /* 0x000ee2000c1e1900 */
[----:B----4-:R-:W-:-:S06]  /*07e0*/  @!P2 IMAD.WIDE.U32 R10, R21, 0x4, R10 ;  /* 0x00000004150aa825 */ /* 0x010fcc00078e000a */
[----:B------:R-:W4:Y:S01]  /*07f0*/  @!P2 LDG.E R11, desc[UR8][R10.64] ;  /* 0x000000080a0ba981 */ /* 0x000f22000c1e1900 */
[----:B-----5:R-:W-:-:S03]  /*0800*/  @!P3 IMAD.WIDE.U32 R6, R5, 0x4, R6 ;  /* 0x000000040506b825 */ /* 0x020fc600078e0006 */
[----:B------:R-:W4:Y:S04]  /*0810*/  @!P2 LDG.E R5, desc[UR8][R8.64+0x8] ;  /* 0x000008080805a981 */ /* 0x000f28000c1e1900 */
[----:B------:R-:W5:Y:S01]  /*0820*/  @!P3 LDG.E R7, desc[UR8][R6.64] ;  /* 0x000000080607b981 */ /* 0x000f62000c1e1900 */
[----:B------:R-:W-:Y:S01]  /*0830*/  IADD3 R3, PT, PT, R3, 0x4, RZ ;  /* 0x0000000403037810 */ /* 0x000fe20007ffe0ff */
[----:B--2---:R-:W-:-:S04]  /*0840*/  @!P0 IMAD R0, R15, R16, R0 ;  /* 0x000000100f008224 */ /* 0x004fc800078e0200 */
[----:B---3--:R-:W-:-:S04]  /*0850*/  @!P1 IMAD R0, R13, R17, R0 ;  /* 0x000000110d009224 */ /* 0x008fc800078e0200 */
[----:B----4-:R-:W-:-:S04]  /*0860*/  @!P2 IMAD R0, R11, R5, R0 ;  /* 0x000000050b00a224 */ /* 0x010fc800078e0200 */
[----:B-----5:R-:W-:-:S07]  /*0870*/  @!P3 IMAD R0, R7, R18, R0 ;  /* 0x000000120700b224 */ /* 0x020fce00078e0200 */
.L_x_3:
[----:B------:R-:W-:Y:S05]  /*0880*/  BRA.U !UP1, `(.L_x_0) ;  /* 0x00000001099c7547 */ /* 0x000fea000b800000 */
[----:B------:R-:W-:Y:S02]  /*0890*/  UISETP.NE.AND UP0, UPT, UR5, 0x1, UPT ;  /* 0x000000010500788c */ /* 0x000fe4000bf05270 */
[----:B------:R-:W-:-:S04]  /*08a0*/  ULOP3.LUT UR4, UR4, 0x1, URZ, 0xc0, !UPT ;  /* 0x0000000104047892 */ /* 0x000fc8000f8ec0ff */
[----:B------:R-:W-:-:S03]  /*08b0*/  UISETP.NE.U32.AND UP1, UPT, UR4, 0x1, UPT ;  /* 0x000000010400788c */ /* 0x000fc6000bf25070 */
[----:B------:R-:W-:Y:S08]  /*08c0*/  BRA.U !UP0, `(.L_x_4) ;  /* 0x0000000108507547 */ /* 0x000ff0000b800000 */
[----:B------:R-:W0:Y:S01]  /*08d0*/  LDCU UR4, c[0x0][0x39c] ;  /* 0x00007380ff0477ac */ /* 0x000e220008000800 */
[----:B------:R-:W-:Y:S01]  /*08e0*/  IADD3 R5, PT, PT, R4, R3, RZ ;  /* 0x0000000304057210 */ /* 0x000fe20007ffe0ff */
[----:B------:R-:W1:Y:S04]  /*08f0*/  LDC.64 R6, c[0x0][0x380] ;  /* 0x0000e000ff067b82 */ /* 0x000e680000000a00 */
[C---:B------:R-:W-:Y:S01]  /*0900*/  VIADD R15, R5.reuse, 0x1 ;  /* 0x00000001050f7836 */ /* 0x040fe20000000000 */
[----:B0-----:R-:W-:-:S04]  /*0910*/  ISETP.GE.AND P0, PT, R5, UR4, PT ;  /* 0x0000000405007c0c */ /* 0x001fc8000bf06270 */
[----:B------:R-:W-:Y:S02]  /*0920*/  ISETP.GE.AND P1, PT, R15, UR4, PT ;  /* 0x000000040f007c0c */ /* 0x000fe4000bf26270 */
[----:B------:R-:W-:Y:S02]  /*0930*/  ISETP.LT.OR P0, PT, R5, RZ, P0 ;  /* 0x000000ff0500720c */ /* 0x000fe40000701670 */
[----:B------:R-:W-:Y:S01]  /*0940*/  ISETP.LT.OR P1, PT, R15, RZ, P1 ;  /* 0x000000ff0f00720c */ /* 0x000fe20000f21670 */
[----:B-1----:R-:W-:-:S10]  /*0950*/  IMAD.WIDE.U32 R10, R3, 0x4, R6 ;  /* 0x00000004030a7825 */ /* 0x002fd400078e0006 */
[----:B------:R-:W0:Y:S08]  /*0960*/  @!P0 LDC.64 R8, c[0x0][0x388] ;  /* 0x0000e200ff088b82 */ /* 0x000e300000000a00 */
[----:B------:R-:W1:Y:S01]  /*0970*/  @!P1 LDC.64 R12, c[0x0][0x388] ;  /* 0x0000e200ff0c9b82 */ /* 0x000e620000000a00 */
[----:B0-----:R-:W-:Y:S02]  /*0980*/  @!P0 IMAD.WIDE.U32 R6, R5, 0x4, R8 ;  /* 0x0000000405068825 */ /* 0x001fe400078e0008 */
[----:B------:R-:W2:Y:S04]  /*0990*/  @!P0 LDG.E R5, desc[UR8][R10.64] ;  /* 0x000000080a058981 */ /* 0x000ea8000c1e1900 */
[----:B------:R-:W2:Y:S01]  /*09a0*/  @!P0 LDG.E R7, desc[UR8][R6.64] ;  /* 0x0000000806078981 */ /* 0x000ea2000c1e1900 */
[----:B-1----:R-:W-:-:S03]  /*09b0*/  @!P1 IMAD.WIDE.U32 R8, R15, 0x4, R12 ;  /* 0x000000040f089825 */ /* 0x002fc600078e000c */
[----:B------:R-:W3:Y:S04]  /*09c0*/  @!P1 LDG.E R12, desc[UR8][R10.64+0x4] ;  /* 0x000004080a0c9981 */ /* 0x000ee8000c1e1900 */
[----:B------:R-:W3:Y:S01]  /*09d0*/  @!P1 LDG.E R9, desc[UR8][R8.64] ;  /* 0x0000000808099981 */ /* 0x000ee2000c1e1900 */
[----:B------:R-:W-:Y:S01]  /*09e0*/  IADD3 R3, PT, PT, R3, 0x2, RZ ;  /* 0x0000000203037810 */ /* 0x000fe20007ffe0ff */
[----:B--2---:R-:W-:-:S04]  /*09f0*/  @!P0 IMAD R0, R7, R5, R0 ;  /* 0x0000000507008224 */ /* 0x004fc800078e0200 */
[----:B---3--:R-:W-:-:S07]  /*0a00*/  @!P1 IMAD R0, R9, R12, R0 ;  /* 0x0000000c09009224 */ /* 0x008fce00078e0200 */
.L_x_4:
[----:B------:R-:W-:Y:S05]  /*0a10*/  BRA.U UP1, `(.L_x_0) ;  /* 0x0000000101387547 */ /* 0x000fea000b800000 */
[----:B------:R-:W0:Y:S01]  /*0a20*/  LDCU UR4, c[0x0][0x39c] ;  /* 0x00007380ff0477ac */ /* 0x000e220008000800 */
[----:B------:R-:W-:Y:S01]  /*0a30*/  IADD3 R9, PT, PT, R4, R3, RZ ;  /* 0x0000000304097210 */ /* 0x000fe20007ffe0ff */
[----:B------:R-:W-:Y:S03]  /*0a40*/  BSSY.RECONVERGENT B0, `(.L_x_0) ;  /* 0x000000b000007945 */ /* 0x000fe60003800200 */
[----:B0-----:R-:W-:-:S04]  /*0a50*/  ISETP.GE.AND P0, PT, R9, UR4, PT ;  /* 0x0000000409007c0c */ /* 0x001fc8000bf06270 */
[----:B------:R-:W-:-:S13]  /*0a60*/  ISETP.LT.OR P0, PT, R9, RZ, P0 ;  /* 0x000000ff0900720c */ /* 0x000fda0000701670 */
[----:B------:R-:W-:Y:S05]  /*0a70*/  @P0 BRA `(.L_x_5) ;  /* 0x00000000001c0947 */ /* 0x000fea0003800000 */
[----:B------:R-:W0:Y:S08]  /*0a80*/  LDC.64 R4, c[0x0][0x388] ;  /* 0x0000e200ff047b82 */ /* 0x000e300000000a00 */
[----:B------:R-:W1:Y:S01]  /*0a90*/  LDC.64 R6, c[0x0][0x380] ;  /* 0x0000e000ff067b82 */ /* 0x000e620000000a00 */
[----:B0-----:R-:W-:-:S06]  /*0aa0*/  IMAD.WIDE.U32 R4, R9, 0x4, R4 ;  /* 0x0000000409047825 */ /* 0x001fcc00078e0004 */
[----:B------:R-:W2:Y:S01]  /*0ab0*/  LDG.E R5, desc[UR8][R4.64] ;  /* 0x0000000804057981 */ /* 0x000ea2000c1e1900 */
[----:B-1----:R-:W-:-:S06]  /*0ac0*/  IMAD.WIDE.U32 R6, R3, 0x4, R6 ;  /* 0x0000000403067825 */ /* 0x002fcc00078e0006 */
[----:B------:R-:W2:Y:S02]  /*0ad0*/  LDG.E R6, desc[UR8][R6.64] ;  /* 0x0000000806067981 */ /* 0x000ea4000c1e1900 */
[----:B--2---:R-:W-:-:S07]  /*0ae0*/  IMAD R0, R5, R6, R0 ;  /* 0x0000000605007224 */ /* 0x004fce00078e0200 */
.L_x_5:
[----:B------:R-:W-:Y:S05]  /*0af0*/  BSYNC.RECONVERGENT B0 ;  /* 0x0000000000007941 */ /* 0x000fea0003800200 */
.L_x_0:
[----:B------:R-:W0:Y:S02]  /*0b00*/  LDC.64 R4, c[0x0][0x390] ;  /* 0x0000e400ff047b82 */ /* 0x000e240000000a00 */
[----:B0-----:R-:W-:-:S05]  /*0b10*/  IMAD.WIDE R2, R2, 0x4, R4 ;  /* 0x0000000402027825 */ /* 0x001fca00078e0204 */
[----:B------:R-:W-:Y:S01]  /*0b20*/  STG.E desc[UR8][R2.64], R0 ;  /* 0x0000000002007986 */ /* 0x000fe2000c101908 */
[----:B------:R-:W-:Y:S05]  /*0b30*/  EXIT ;  /* 0x000000000000794d */ /* 0x000fea0003800000 */
.L_x_6:
[----:B------:R-:W-:-:S00]  /*0b40*/  BRA `(.L_x_6) ;  /* 0xfffffffc00fc7947 */ /* 0x000fc0000383ffff */
[----:B------:R-:W-:-:S00]  /*0b50*/  NOP ;  /* 0x0000000000007918 */ /* 0x000fc00000000000 */
        /* <DEDUP_REMOVED lines=10> */
.L_x_7:


//--------------------- .nv.shared.reserved.0     --------------------------
	.section	.nv.shared.reserved.0,"aw",@nobits
	.weak		__nv_reservedSMEM_offset_0_alias
	.size		__nv_reservedSMEM_offset_0_alias, 0, 64
	.other		__nv_reservedSMEM_offset_0_alias,@"STO_CUDA_RESERVED_SHARED STV_DEFAULT"
__nv_reservedSMEM_offset_0_alias:
	.zero		0
	.zero		64


//--------------------- .nv.constant0._Z16oneDimConvKernelPiS_S_ii --------------------------
	.section	.nv.constant0._Z16oneDimConvKernelPiS_S_ii,"a",@progbits
	.sectionflags	@""
	.align	4
.nv.constant0._Z16oneDimConvKernelPiS_S_ii:
	.zero		928


//--------------------- SYMBOLS --------------------------

	.type		.nv.reservedSmem.offset0,@object
	.size		.nv.reservedSmem.offset0,0x4
